//
// Generated by NVIDIA NVVM Compiler
//
// Compiler Build ID: CL-36424714
// Cuda compilation tools, release 13.0, V13.0.88
// Based on NVVM 20.0.0
//

.version 9.0
.target sm_100
.address_size 64

	// .globl	_Z3addPiS_S_

.visible .entry _Z3addPiS_S_(
	.param .u64 .ptr .align 1 _Z3addPiS_S__param_0,
	.param .u64 .ptr .align 1 _Z3addPiS_S__param_1,
	.param .u64 .ptr .align 1 _Z3addPiS_S__param_2
)
{
	.reg .b32 	%r<301>;
	.reg .b64 	%rd<7>;

	ld.param.u64 	%rd1, [_Z3addPiS_S__param_0];
	ld.param.u64 	%rd2, [_Z3addPiS_S__param_1];
	ld.param.u64 	%rd3, [_Z3addPiS_S__param_2];
	cvta.to.global.u64 	%rd4, %rd3;
	cvta.to.global.u64 	%rd5, %rd2;
	cvta.to.global.u64 	%rd6, %rd1;
	ld.global.u32 	%r1, [%rd6+40];
	ld.global.u32 	%r2, [%rd5+40];
	add.s32 	%r3, %r2, %r1;
	st.global.u32 	[%rd4], %r3;
	ld.global.u32 	%r4, [%rd6+44];
	ld.global.u32 	%r5, [%rd5+44];
	add.s32 	%r6, %r5, %r4;
	st.global.u32 	[%rd4+4], %r6;
	ld.global.u32 	%r7, [%rd6+48];
	ld.global.u32 	%r8, [%rd5+48];
	add.s32 	%r9, %r8, %r7;
	st.global.u32 	[%rd4+8], %r9;
	ld.global.u32 	%r10, [%rd6+52];
	ld.global.u32 	%r11, [%rd5+52];
	add.s32 	%r12, %r11, %r10;
	st.global.u32 	[%rd4+12], %r12;
	ld.global.u32 	%r13, [%rd6+56];
	ld.global.u32 	%r14, [%rd5+56];
	add.s32 	%r15, %r14, %r13;
	st.global.u32 	[%rd4+16], %r15;
	ld.global.u32 	%r16, [%rd6+60];
	ld.global.u32 	%r17, [%rd5+60];
	add.s32 	%r18, %r17, %r16;
	st.global.u32 	[%rd4+20], %r18;
	ld.global.u32 	%r19, [%rd6+64];
	ld.global.u32 	%r20, [%rd5+64];
	add.s32 	%r21, %r20, %r19;
	st.global.u32 	[%rd4+24], %r21;
	ld.global.u32 	%r22, [%rd6+68];
	ld.global.u32 	%r23, [%rd5+68];
	add.s32 	%r24, %r23, %r22;
	st.global.u32 	[%rd4+28], %r24;
	ld.global.u32 	%r25, [%rd6+72];
	ld.global.u32 	%r26, [%rd5+72];
	add.s32 	%r27, %r26, %r25;
	st.global.u32 	[%rd4+32], %r27;
	ld.global.u32 	%r28, [%rd6+76];
	ld.global.u32 	%r29, [%rd5+76];
	add.s32 	%r30, %r29, %r28;
	st.global.u32 	[%rd4+36], %r30;
	ld.global.u32 	%r31, [%rd6+44];
	ld.global.u32 	%r32, [%rd5+44];
	add.s32 	%r33, %r32, %r31;
	st.global.u32 	[%rd4+40], %r33;
	ld.global.u32 	%r34, [%rd6+48];
	ld.global.u32 	%r35, [%rd5+48];
	add.s32 	%r36, %r35, %r34;
	st.global.u32 	[%rd4+44], %r36;
	ld.global.u32 	%r37, [%rd6+52];
	ld.global.u32 	%r38, [%rd5+52];
	add.s32 	%r39, %r38, %r37;
	st.global.u32 	[%rd4+48], %r39;
	ld.global.u32 	%r40, [%rd6+56];
	ld.global.u32 	%r41, [%rd5+56];
	add.s32 	%r42, %r41, %r40;
	st.global.u32 	[%rd4+52], %r42;
	ld.global.u32 	%r43, [%rd6+60];
	ld.global.u32 	%r44, [%rd5+60];
	add.s32 	%r45, %r44, %r43;
	st.global.u32 	[%rd4+56], %r45;
	ld.global.u32 	%r46, [%rd6+64];
	ld.global.u32 	%r47, [%rd5+64];
	add.s32 	%r48, %r47, %r46;
	st.global.u32 	[%rd4+60], %r48;
	ld.global.u32 	%r49, [%rd6+68];
	ld.global.u32 	%r50, [%rd5+68];
	add.s32 	%r51, %r50, %r49;
	st.global.u32 	[%rd4+64], %r51;
	ld.global.u32 	%r52, [%rd6+72];
	ld.global.u32 	%r53, [%rd5+72];
	add.s32 	%r54, %r53, %r52;
	st.global.u32 	[%rd4+68], %r54;
	ld.global.u32 	%r55, [%rd6+76];
	ld.global.u32 	%r56, [%rd5+76];
	add.s32 	%r57, %r56, %r55;
	st.global.u32 	[%rd4+72], %r57;
	ld.global.u32 	%r58, [%rd6+80];
	ld.global.u32 	%r59, [%rd5+80];
	add.s32 	%r60, %r59, %r58;
	st.global.u32 	[%rd4+76], %r60;
	ld.global.u32 	%r61, [%rd6+48];
	ld.global.u32 	%r62, [%rd5+48];
	add.s32 	%r63, %r62, %r61;
	st.global.u32 	[%rd4+80], %r63;
	ld.global.u32 	%r64, [%rd6+52];
	ld.global.u32 	%r65, [%rd5+52];
	add.s32 	%r66, %r65, %r64;
	st.global.u32 	[%rd4+84], %r66;
	ld.global.u32 	%r67, [%rd6+56];
	ld.global.u32 	%r68, [%rd5+56];
	add.s32 	%r69, %r68, %r67;
	st.global.u32 	[%rd4+88], %r69;
	ld.global.u32 	%r70, [%rd6+60];
	ld.global.u32 	%r71, [%rd5+60];
	add.s32 	%r72, %r71, %r70;
	st.global.u32 	[%rd4+92], %r72;
	ld.global.u32 	%r73, [%rd6+64];
	ld.global.u32 	%r74, [%rd5+64];
	add.s32 	%r75, %r74, %r73;
	st.global.u32 	[%rd4+96], %r75;
	ld.global.u32 	%r76, [%rd6+68];
	ld.global.u32 	%r77, [%rd5+68];
	add.s32 	%r78, %r77, %r76;
	st.global.u32 	[%rd4+100], %r78;
	ld.global.u32 	%r79, [%rd6+72];
	ld.global.u32 	%r80, [%rd5+72];
	add.s32 	%r81, %r80, %r79;
	st.global.u32 	[%rd4+104], %r81;
	ld.global.u32 	%r82, [%rd6+76];
	ld.global.u32 	%r83, [%rd5+76];
	add.s32 	%r84, %r83, %r82;
	st.global.u32 	[%rd4+108], %r84;
	ld.global.u32 	%r85, [%rd6+80];
	ld.global.u32 	%r86, [%rd5+80];
	add.s32 	%r87, %r86, %r85;
	st.global.u32 	[%rd4+112], %r87;
	ld.global.u32 	%r88, [%rd6+84];
	ld.global.u32 	%r89, [%rd5+84];
	add.s32 	%r90, %r89, %r88;
	st.global.u32 	[%rd4+116], %r90;
	ld.global.u32 	%r91, [%rd6+52];
	ld.global.u32 	%r92, [%rd5+52];
	add.s32 	%r93, %r92, %r91;
	st.global.u32 	[%rd4+120], %r93;
	ld.global.u32 	%r94, [%rd6+56];
	ld.global.u32 	%r95, [%rd5+56];
	add.s32 	%r96, %r95, %r94;
	st.global.u32 	[%rd4+124], %r96;
	ld.global.u32 	%r97, [%rd6+60];
	ld.global.u32 	%r98, [%rd5+60];
	add.s32 	%r99, %r98, %r97;
	st.global.u32 	[%rd4+128], %r99;
	ld.global.u32 	%r100, [%rd6+64];
	ld.global.u32 	%r101, [%rd5+64];
	add.s32 	%r102, %r101, %r100;
	st.global.u32 	[%rd4+132], %r102;
	ld.global.u32 	%r103, [%rd6+68];
	ld.global.u32 	%r104, [%rd5+68];
	add.s32 	%r105, %r104, %r103;
	st.global.u32 	[%rd4+136], %r105;
	ld.global.u32 	%r106, [%rd6+72];
	ld.global.u32 	%r107, [%rd5+72];
	add.s32 	%r108, %r107, %r106;
	st.global.u32 	[%rd4+140], %r108;
	ld.global.u32 	%r109, [%rd6+76];
	ld.global.u32 	%r110, [%rd5+76];
	add.s32 	%r111, %r110, %r109;
	st.global.u32 	[%rd4+144], %r111;
	ld.global.u32 	%r112, [%rd6+80];
	ld.global.u32 	%r113, [%rd5+80];
	add.s32 	%r114, %r113, %r112;
	st.global.u32 	[%rd4+148], %r114;
	ld.global.u32 	%r115, [%rd6+84];
	ld.global.u32 	%r116, [%rd5+84];
	add.s32 	%r117, %r116, %r115;
	st.global.u32 	[%rd4+152], %r117;
	ld.global.u32 	%r118, [%rd6+88];
	ld.global.u32 	%r119, [%rd5+88];
	add.s32 	%r120, %r119, %r118;
	st.global.u32 	[%rd4+156], %r120;
	ld.global.u32 	%r121, [%rd6+56];
	ld.global.u32 	%r122, [%rd5+56];
	add.s32 	%r123, %r122, %r121;
	st.global.u32 	[%rd4+160], %r123;
	ld.global.u32 	%r124, [%rd6+60];
	ld.global.u32 	%r125, [%rd5+60];
	add.s32 	%r126, %r125, %r124;
	st.global.u32 	[%rd4+164], %r126;
	ld.global.u32 	%r127, [%rd6+64];
	ld.global.u32 	%r128, [%rd5+64];
	add.s32 	%r129, %r128, %r127;
	st.global.u32 	[%rd4+168], %r129;
	ld.global.u32 	%r130, [%rd6+68];
	ld.global.u32 	%r131, [%rd5+68];
	add.s32 	%r132, %r131, %r130;
	st.global.u32 	[%rd4+172], %r132;
	ld.global.u32 	%r133, [%rd6+72];
	ld.global.u32 	%r134, [%rd5+72];
	add.s32 	%r135, %r134, %r133;
	st.global.u32 	[%rd4+176], %r135;
	ld.global.u32 	%r136, [%rd6+76];
	ld.global.u32 	%r137, [%rd5+76];
	add.s32 	%r138, %r137, %r136;
	st.global.u32 	[%rd4+180], %r138;
	ld.global.u32 	%r139, [%rd6+80];
	ld.global.u32 	%r140, [%rd5+80];
	add.s32 	%r141, %r140, %r139;
	st.global.u32 	[%rd4+184], %r141;
	ld.global.u32 	%r142, [%rd6+84];
	ld.global.u32 	%r143, [%rd5+84];
	add.s32 	%r144, %r143, %r142;
	st.global.u32 	[%rd4+188], %r144;
	ld.global.u32 	%r145, [%rd6+88];
	ld.global.u32 	%r146, [%rd5+88];
	add.s32 	%r147, %r146, %r145;
	st.global.u32 	[%rd4+192], %r147;
	ld.global.u32 	%r148, [%rd6+92];
	ld.global.u32 	%r149, [%rd5+92];
	add.s32 	%r150, %r149, %r148;
	st.global.u32 	[%rd4+196], %r150;
	ld.global.u32 	%r151, [%rd6+60];
	ld.global.u32 	%r152, [%rd5+60];
	add.s32 	%r153, %r152, %r151;
	st.global.u32 	[%rd4+200], %r153;
	ld.global.u32 	%r154, [%rd6+64];
	ld.global.u32 	%r155, [%rd5+64];
	add.s32 	%r156, %r155, %r154;
	st.global.u32 	[%rd4+204], %r156;
	ld.global.u32 	%r157, [%rd6+68];
	ld.global.u32 	%r158, [%rd5+68];
	add.s32 	%r159, %r158, %r157;
	st.global.u32 	[%rd4+208], %r159;
	ld.global.u32 	%r160, [%rd6+72];
	ld.global.u32 	%r161, [%rd5+72];
	add.s32 	%r162, %r161, %r160;
	st.global.u32 	[%rd4+212], %r162;
	ld.global.u32 	%r163, [%rd6+76];
	ld.global.u32 	%r164, [%rd5+76];
	add.s32 	%r165, %r164, %r163;
	st.global.u32 	[%rd4+216], %r165;
	ld.global.u32 	%r166, [%rd6+80];
	ld.global.u32 	%r167, [%rd5+80];
	add.s32 	%r168, %r167, %r166;
	st.global.u32 	[%rd4+220], %r168;
	ld.global.u32 	%r169, [%rd6+84];
	ld.global.u32 	%r170, [%rd5+84];
	add.s32 	%r171, %r170, %r169;
	st.global.u32 	[%rd4+224], %r171;
	ld.global.u32 	%r172, [%rd6+88];
	ld.global.u32 	%r173, [%rd5+88];
	add.s32 	%r174, %r173, %r172;
	st.global.u32 	[%rd4+228], %r174;
	ld.global.u32 	%r175, [%rd6+92];
	ld.global.u32 	%r176, [%rd5+92];
	add.s32 	%r177, %r176, %r175;
	st.global.u32 	[%rd4+232], %r177;
	ld.global.u32 	%r178, [%rd6+96];
	ld.global.u32 	%r179, [%rd5+96];
	add.s32 	%r180, %r179, %r178;
	st.global.u32 	[%rd4+236], %r180;
	ld.global.u32 	%r181, [%rd6+64];
	ld.global.u32 	%r182, [%rd5+64];
	add.s32 	%r183, %r182, %r181;
	st.global.u32 	[%rd4+240], %r183;
	ld.global.u32 	%r184, [%rd6+68];
	ld.global.u32 	%r185, [%rd5+68];
	add.s32 	%r186, %r185, %r184;
	st.global.u32 	[%rd4+244], %r186;
	ld.global.u32 	%r187, [%rd6+72];
	ld.global.u32 	%r188, [%rd5+72];
	add.s32 	%r189, %r188, %r187;
	st.global.u32 	[%rd4+248], %r189;
	ld.global.u32 	%r190, [%rd6+76];
	ld.global.u32 	%r191, [%rd5+76];
	add.s32 	%r192, %r191, %r190;
	st.global.u32 	[%rd4+252], %r192;
	ld.global.u32 	%r193, [%rd6+80];
	ld.global.u32 	%r194, [%rd5+80];
	add.s32 	%r195, %r194, %r193;
	st.global.u32 	[%rd4+256], %r195;
	ld.global.u32 	%r196, [%rd6+84];
	ld.global.u32 	%r197, [%rd5+84];
	add.s32 	%r198, %r197, %r196;
	st.global.u32 	[%rd4+260], %r198;
	ld.global.u32 	%r199, [%rd6+88];
	ld.global.u32 	%r200, [%rd5+88];
	add.s32 	%r201, %r200, %r199;
	st.global.u32 	[%rd4+264], %r201;
	ld.global.u32 	%r202, [%rd6+92];
	ld.global.u32 	%r203, [%rd5+92];
	add.s32 	%r204, %r203, %r202;
	st.global.u32 	[%rd4+268], %r204;
	ld.global.u32 	%r205, [%rd6+96];
	ld.global.u32 	%r206, [%rd5+96];
	add.s32 	%r207, %r206, %r205;
	st.global.u32 	[%rd4+272], %r207;
	ld.global.u32 	%r208, [%rd6+100];
	ld.global.u32 	%r209, [%rd5+100];
	add.s32 	%r210, %r209, %r208;
	st.global.u32 	[%rd4+276], %r210;
	ld.global.u32 	%r211, [%rd6+68];
	ld.global.u32 	%r212, [%rd5+68];
	add.s32 	%r213, %r212, %r211;
	st.global.u32 	[%rd4+280], %r213;
	ld.global.u32 	%r214, [%rd6+72];
	ld.global.u32 	%r215, [%rd5+72];
	add.s32 	%r216, %r215, %r214;
	st.global.u32 	[%rd4+284], %r216;
	ld.global.u32 	%r217, [%rd6+76];
	ld.global.u32 	%r218, [%rd5+76];
	add.s32 	%r219, %r218, %r217;
	st.global.u32 	[%rd4+288], %r219;
	ld.global.u32 	%r220, [%rd6+80];
	ld.global.u32 	%r221, [%rd5+80];
	add.s32 	%r222, %r221, %r220;
	st.global.u32 	[%rd4+292], %r222;
	ld.global.u32 	%r223, [%rd6+84];
	ld.global.u32 	%r224, [%rd5+84];
	add.s32 	%r225, %r224, %r223;
	st.global.u32 	[%rd4+296], %r225;
	ld.global.u32 	%r226, [%rd6+88];
	ld.global.u32 	%r227, [%rd5+88];
	add.s32 	%r228, %r227, %r226;
	st.global.u32 	[%rd4+300], %r228;
	ld.global.u32 	%r229, [%rd6+92];
	ld.global.u32 	%r230, [%rd5+92];
	add.s32 	%r231, %r230, %r229;
	st.global.u32 	[%rd4+304], %r231;
	ld.global.u32 	%r232, [%rd6+96];
	ld.global.u32 	%r233, [%rd5+96];
	add.s32 	%r234, %r233, %r232;
	st.global.u32 	[%rd4+308], %r234;
	ld.global.u32 	%r235, [%rd6+100];
	ld.global.u32 	%r236, [%rd5+100];
	add.s32 	%r237, %r236, %r235;
	st.global.u32 	[%rd4+312], %r237;
	ld.global.u32 	%r238, [%rd6+104];
	ld.global.u32 	%r239, [%rd5+104];
	add.s32 	%r240, %r239, %r238;
	st.global.u32 	[%rd4+316], %r240;
	ld.global.u32 	%r241, [%rd6+72];
	ld.global.u32 	%r242, [%rd5+72];
	add.s32 	%r243, %r242, %r241;
	st.global.u32 	[%rd4+320], %r243;
	ld.global.u32 	%r244, [%rd6+76];
	ld.global.u32 	%r245, [%rd5+76];
	add.s32 	%r246, %r245, %r244;
	st.global.u32 	[%rd4+324], %r246;
	ld.global.u32 	%r247, [%rd6+80];
	ld.global.u32 	%r248, [%rd5+80];
	add.s32 	%r249, %r248, %r247;
	st.global.u32 	[%rd4+328], %r249;
	ld.global.u32 	%r250, [%rd6+84];
	ld.global.u32 	%r251, [%rd5+84];
	add.s32 	%r252, %r251, %r250;
	st.global.u32 	[%rd4+332], %r252;
	ld.global.u32 	%r253, [%rd6+88];
	ld.global.u32 	%r254, [%rd5+88];
	add.s32 	%r255, %r254, %r253;
	st.global.u32 	[%rd4+336], %r255;
	ld.global.u32 	%r256, [%rd6+92];
	ld.global.u32 	%r257, [%rd5+92];
	add.s32 	%r258, %r257, %r256;
	st.global.u32 	[%rd4+340], %r258;
	ld.global.u32 	%r259, [%rd6+96];
	ld.global.u32 	%r260, [%rd5+96];
	add.s32 	%r261, %r260, %r259;
	st.global.u32 	[%rd4+344], %r261;
	ld.global.u32 	%r262, [%rd6+100];
	ld.global.u32 	%r263, [%rd5+100];
	add.s32 	%r264, %r263, %r262;
	st.global.u32 	[%rd4+348], %r264;
	ld.global.u32 	%r265, [%rd6+104];
	ld.global.u32 	%r266, [%rd5+104];
	add.s32 	%r267, %r266, %r265;
	st.global.u32 	[%rd4+352], %r267;
	ld.global.u32 	%r268, [%rd6+108];
	ld.global.u32 	%r269, [%rd5+108];
	add.s32 	%r270, %r269, %r268;
	st.global.u32 	[%rd4+356], %r270;
	ld.global.u32 	%r271, [%rd6+76];
	ld.global.u32 	%r272, [%rd5+76];
	add.s32 	%r273, %r272, %r271;
	st.global.u32 	[%rd4+360], %r273;
	ld.global.u32 	%r274, [%rd6+80];
	ld.global.u32 	%r275, [%rd5+80];
	add.s32 	%r276, %r275, %r274;
	st.global.u32 	[%rd4+364], %r276;
	ld.global.u32 	%r277, [%rd6+84];
	ld.global.u32 	%r278, [%rd5+84];
	add.s32 	%r279, %r278, %r277;
	st.global.u32 	[%rd4+368], %r279;
	ld.global.u32 	%r280, [%rd6+88];
	ld.global.u32 	%r281, [%rd5+88];
	add.s32 	%r282, %r281, %r280;
	st.global.u32 	[%rd4+372], %r282;
	ld.global.u32 	%r283, [%rd6+92];
	ld.global.u32 	%r284, [%rd5+92];
	add.s32 	%r285, %r284, %r283;
	st.global.u32 	[%rd4+376], %r285;
	ld.global.u32 	%r286, [%rd6+96];
	ld.global.u32 	%r287, [%rd5+96];
	add.s32 	%r288, %r287, %r286;
	st.global.u32 	[%rd4+380], %r288;
	ld.global.u32 	%r289, [%rd6+100];
	ld.global.u32 	%r290, [%rd5+100];
	add.s32 	%r291, %r290, %r289;
	st.global.u32 	[%rd4+384], %r291;
	ld.global.u32 	%r292, [%rd6+104];
	ld.global.u32 	%r293, [%rd5+104];
	add.s32 	%r294, %r293, %r292;
	st.global.u32 	[%rd4+388], %r294;
	ld.global.u32 	%r295, [%rd6+108];
	ld.global.u32 	%r296, [%rd5+108];
	add.s32 	%r297, %r296, %r295;
	st.global.u32 	[%rd4+392], %r297;
	ld.global.u32 	%r298, [%rd6+112];
	ld.global.u32 	%r299, [%rd5+112];
	add.s32 	%r300, %r299, %r298;
	st.global.u32 	[%rd4+396], %r300;
	ret;

}


// ===== COMPILED SASS (sm_100) =====

	.target	sm_100

	.elftype	@"ET_EXEC"


//--------------------- .note.nv.tkinfo           --------------------------
	.section	.note.nv.tkinfo,"",@"SHT_NOTE"
	.sectionflags	@"SHF_NOTE_NV_TKINFO"
	.tkinfo
        /*0018*/ 	.word	0x00000002
        /*0030*/ 	.string	""
        /*0030*/ 	.string	"ptxas"
        /*0030*/ 	.string	"Cuda compilation tools, release 13.0, V13.0.88"
        /*0030*/ 	.string	"Build cuda_13.0.r13.0/compiler.36424714_0"
        /*0030*/ 	.string	"-arch sm_100 -m 64 "



//--------------------- .note.nv.cuinfo           --------------------------
	.section	.note.nv.cuinfo,"",@"SHT_NOTE"
	.sectionflags	@"SHF_NOTE_NV_CUINFO"
        /*0018*/ 	.short	0x0002
        /*001a*/ 	.short	0x0064
        /*001c*/ 	.short	0x0082
	.zero		2


//--------------------- .nv.info                  --------------------------
	.section	.nv.info,"",@"SHT_CUDA_INFO"
	.align	4


	//----- nvinfo : EIATTR_REGCOUNT
	.align		4
        /*0000*/ 	.byte	0x04, 0x2f
        /*0002*/ 	.short	(.L_1 - .L_0)
	.align		4
.L_0:
        /*0004*/ 	.word	index@(_Z3addPiS_S_)
        /*0008*/ 	.word	0x00000012


	//----- nvinfo : EIATTR_FRAME_SIZE
	.align		4
.L_1:
        /*000c*/ 	.byte	0x04, 0x11
        /*000e*/ 	.short	(.L_3 - .L_2)
	.align		4
.L_2:
        /*0010*/ 	.word	index@(_Z3addPiS_S_)
        /*0014*/ 	.word	0x00000000


	//----- nvinfo : EIATTR_MIN_STACK_SIZE
	.align		4
.L_3:
        /*0018*/ 	.byte	0x04, 0x12
        /*001a*/ 	.short	(.L_5 - .L_4)
	.align		4
.L_4:
        /*001c*/ 	.word	index@(_Z3addPiS_S_)
        /*0020*/ 	.word	0x00000000
.L_5:


//--------------------- .nv.compat                --------------------------
	.section	.nv.compat,"",@"SHT_CUDA_COMPAT_INFO"
	.align	4
        /*0000*/ 	.byte	0x02, 0x09, 0x00, 0x00, 0x02, 0x02, 0x01, 0x00, 0x02, 0x05, 0x05, 0x00, 0x03, 0x07, 0x01, 0x01
        /*0010*/ 	.byte	0x02, 0x03, 0x00, 0x00, 0x02, 0x06, 0x01, 0x00, 0x04, 0x0b, 0x08, 0x00, 0x09, 0x00, 0x00, 0x00
        /*0020*/ 	.byte	0x00, 0x00, 0x00, 0x00


//--------------------- .nv.info._Z3addPiS_S_     --------------------------
	.section	.nv.info._Z3addPiS_S_,"",@"SHT_CUDA_INFO"
	.sectionflags	@""
	.align	4


	//----- nvinfo : EIATTR_CUDA_API_VERSION
	.align		4
        /*0000*/ 	.byte	0x04, 0x37
        /*0002*/ 	.short	(.L_7 - .L_6)
.L_6:
        /*0004*/ 	.word	0x00000082


	//----- nvinfo : EIATTR_KPARAM_INFO
	.align		4
.L_7:
        /*0008*/ 	.byte	0x04, 0x17
        /*000a*/ 	.short	(.L_9 - .L_8)
.L_8:
        /*000c*/ 	.word	0x00000000
        /*0010*/ 	.short	0x0002
        /*0012*/ 	.short	0x0010
        /*0014*/ 	.byte	0x00, 0xf5, 0x21, 0x00


	//----- nvinfo : EIATTR_KPARAM_INFO
	.align		4
.L_9:
        /*0018*/ 	.byte	0x04, 0x17
        /*001a*/ 	.short	(.L_11 - .L_10)
.L_10:
        /*001c*/ 	.word	0x00000000
        /*0020*/ 	.short	0x0001
        /*0022*/ 	.short	0x0008
        /*0024*/ 	.byte	0x00, 0xf5, 0x21, 0x00


	//----- nvinfo : EIATTR_KPARAM_INFO
	.align		4
.L_11:
        /*0028*/ 	.byte	0x04, 0x17
        /*002a*/ 	.short	(.L_13 - .L_12)
.L_12:
        /*002c*/ 	.word	0x00000000
        /*0030*/ 	.short	0x0000
        /*0032*/ 	.short	0x0000
        /*0034*/ 	.byte	0x00, 0xf5, 0x21, 0x00


	//----- nvinfo : EIATTR_SPARSE_MMA_MASK
	.align		4
.L_13:
        /*0038*/ 	.byte	0x03, 0x50
        /*003a*/ 	.short	0x0000


	//----- nvinfo : EIATTR_MAXREG_COUNT
	.align		4
        /*003c*/ 	.byte	0x03, 0x1b
        /*003e*/ 	.short	0x00ff


	//----- nvinfo : EIATTR_MERCURY_ISA_VERSION
	.align		4
        /*0040*/ 	.byte	0x03, 0x5f
        /*0042*/ 	.short	0x0101


	//----- nvinfo : EIATTR_VRC_CTA_INIT_COUNT
	.align		4
        /*0044*/ 	.byte	0x02, 0x4a
	.zero		1
	.zero		1


	//----- nvinfo : EIATTR_EXIT_INSTR_OFFSETS
	.align		4
        /*0048*/ 	.byte	0x04, 0x1c
        /*004a*/ 	.short	(.L_15 - .L_14)


	//   ....[0]....
.L_14:
        /*004c*/ 	.word	0x00001950


	//----- nvinfo : EIATTR_CBANK_PARAM_SIZE
	.align		4
.L_15:
        /*0050*/ 	.byte	0x03, 0x19
        /*0052*/ 	.short	0x0018


	//----- nvinfo : EIATTR_PARAM_CBANK
	.align		4
        /*0054*/ 	.byte	0x04, 0x0a
        /*0056*/ 	.short	(.L_17 - .L_16)
	.align		4
.L_16:
        /*0058*/ 	.word	index@(.nv.constant0._Z3addPiS_S_)
        /*005c*/ 	.short	0x0380
        /*005e*/ 	.short	0x0018


	//----- nvinfo : EIATTR_SW_WAR
	.align		4
.L_17:
        /*0060*/ 	.byte	0x04, 0x36
        /*0062*/ 	.short	(.L_19 - .L_18)
.L_18:
        /*0064*/ 	.word	0x00000008
.L_19:


//--------------------- .nv.callgraph             --------------------------
	.section	.nv.callgraph,"",@"SHT_CUDA_CALLGRAPH"
	.align	4
	.sectionentsize	8
	.align		4
        /*0000*/ 	.word	0x00000000
	.align		4
        /*0004*/ 	.word	0xffffffff
	.align		4
        /*0008*/ 	.word	0x00000000
	.align		4
        /*000c*/ 	.word	0xfffffffe
	.align		4
        /*0010*/ 	.word	0x00000000
	.align		4
        /*0014*/ 	.word	0xfffffffd
	.align		4
        /*0018*/ 	.word	0x00000000
	.align		4
        /*001c*/ 	.word	0xfffffffc


//--------------------- .text._Z3addPiS_S_        --------------------------
	.section	.text._Z3addPiS_S_,"ax",@progbits
	.align	128
        .global         _Z3addPiS_S_
        .type           _Z3addPiS_S_,@function
        .size           _Z3addPiS_S_,(.L_x_1 - _Z3addPiS_S_)
        .other          _Z3addPiS_S_,@"STO_CUDA_ENTRY STV_DEFAULT"
_Z3addPiS_S_:
.text._Z3addPiS_S_:
[----:B------:R-:W-:Y:S08]  /*0000*/  LDC R1, c[0x0][0x37c] ;  /* 0x0000df00ff017b82 */ /* 0x000ff00000000800 */
[----:B------:R-:W0:Y:S01]  /*0010*/  LDC.64 R6, c[0x0][0x380] ;  /* 0x0000e000ff067b82 */ /* 0x000e220000000a00 */
[----:B------:R-:W0:Y:S07]  /*0020*/  LDCU.64 UR4, c[0x0][0x358] ;  /* 0x00006b00ff0477ac */ /* 0x000e2e0008000a00 */
[----:B------:R-:W1:Y:S01]  /*0030*/  LDC.64 R4, c[0x0][0x388] ;  /* 0x0000e200ff047b82 */ /* 0x000e620000000a00 */
[----:B0-----:R-:W2:Y:S04]  /*0040*/  LDG.E R0, desc[UR4][R6.64+0x28] ;  /* 0x0000280406007981 */ /* 0x001ea8000c1e1900 */
[----:B-1----:R-:W2:Y:S03]  /*0050*/  LDG.E R9, desc[UR4][R4.64+0x28] ;  /* 0x0000280404097981 */ /* 0x002ea6000c1e1900 */
[----:B------:R-:W0:Y:S01]  /*0060*/  LDC.64 R2, c[0x0][0x390] ;  /* 0x0000e400ff027b82 */ /* 0x000e220000000a00 */
[----:B--2---:R-:W-:-:S05]  /*0070*/  IMAD.IADD R9, R0, 0x1, R9 ;  /* 0x0000000100097824 */ /* 0x004fca00078e0209 */
[----:B0-----:R0:W-:Y:S04]  /*0080*/  STG.E desc[UR4][R2.64], R9 ;  /* 0x0000000902007986 */ /* 0x0011e8000c101904 */
[----:B------:R-:W2:Y:S04]  /*0090*/  LDG.E R0, desc[UR4][R6.64+0x2c] ;  /* 0x00002c0406007981 */ /* 0x000ea8000c1e1900 */
[----:B------:R-:W2:Y:S02]  /*00a0*/  LDG.E R11, desc[UR4][R4.64+0x2c] ;  /* 0x00002c04040b7981 */ /* 0x000ea4000c1e1900 */
[----:B--2---:R-:W-:-:S05]  /*00b0*/  IMAD.IADD R11, R0, 0x1, R11 ;  /* 0x00000001000b7824 */ /* 0x004fca00078e020b */
[----:B------:R1:W-:Y:S04]  /*00c0*/  STG.E desc[UR4][R2.64+0x4], R11 ;  /* 0x0000040b02007986 */ /* 0x0003e8000c101904 */
[----:B------:R-:W2:Y:S04]  /*00d0*/  LDG.E R0, desc[UR4][R6.64+0x30] ;  /* 0x0000300406007981 */ /* 0x000ea8000c1e1900 */
[----:B------:R-:W2:Y:S02]  /*00e0*/  LDG.E R13, desc[UR4][R4.64+0x30] ;  /* 0x00003004040d7981 */ /* 0x000ea4000c1e1900 */
[----:B--2---:R-:W-:-:S05]  /*00f0*/  IADD3 R13, PT, PT, R0, R13, RZ ;  /* 0x0000000d000d7210 */ /* 0x004fca0007ffe0ff */
[----:B------:R2:W-:Y:S04]  /*0100*/  STG.E desc[UR4][R2.64+0x8], R13 ;  /* 0x0000080d02007986 */ /* 0x0005e8000c101904 */
[----:B------:R-:W3:Y:S04]  /*0110*/  LDG.E R0, desc[UR4][R6.64+0x34] ;  /* 0x0000340406007981 */ /* 0x000ee8000c1e1900 */
[----:B------:R-:W3:Y:S02]  /*0120*/  LDG.E R15, desc[UR4][R4.64+0x34] ;  /* 0x00003404040f7981 */ /* 0x000ee4000c1e1900 */
[----:B---3--:R-:W-:-:S05]  /*0130*/  IMAD.IADD R15, R0, 0x1, R15 ;  /* 0x00000001000f7824 */ /* 0x008fca00078e020f */
[----:B------:R3:W-:Y:S04]  /*0140*/  STG.E desc[UR4][R2.64+0xc], R15 ;  /* 0x00000c0f02007986 */ /* 0x0007e8000c101904 */
[----:B------:R-:W4:Y:S04]  /*0150*/  LDG.E R0, desc[UR4][R6.64+0x38] ;  /* 0x0000380406007981 */ /* 0x000f28000c1e1900 */
[----:B0-----:R-:W4:Y:S02]  /*0160*/  LDG.E R9, desc[UR4][R4.64+0x38] ;  /* 0x0000380404097981 */ /* 0x001f24000c1e1900 */
[----:B----4-:R-:W-:-:S05]  /*0170*/  IADD3 R9, PT, PT, R0, R9, RZ ;  /* 0x0000000900097210 */ /* 0x010fca0007ffe0ff */
[----:B------:R0:W-:Y:S04]  /*0180*/  STG.E desc[UR4][R2.64+0x10], R9 ;  /* 0x0000100902007986 */ /* 0x0001e8000c101904 */
[----:B------:R-:W4:Y:S04]  /*0190*/  LDG.E R0, desc[UR4][R6.64+0x3c] ;  /* 0x00003c0406007981 */ /* 0x000f28000c1e1900 */
[----:B-1----:R-:W4:Y:S02]  /*01a0*/  LDG.E R11, desc[UR4][R4.64+0x3c] ;  /* 0x00003c04040b7981 */ /* 0x002f24000c1e1900 */
[----:B----4-:R-:W-:-:S05]  /*01b0*/  IMAD.IADD R11, R0, 0x1, R11 ;  /* 0x00000001000b7824 */ /* 0x010fca00078e020b */
[----:B------:R1:W-:Y:S04]  /*01c0*/  STG.E desc[UR4][R2.64+0x14], R11 ;  /* 0x0000140b02007986 */ /* 0x0003e8000c101904 */
[----:B------:R-:W4:Y:S04]  /*01d0*/  LDG.E R0, desc[UR4][R6.64+0x40] ;  /* 0x0000400406007981 */ /* 0x000f28000c1e1900 */
[----:B--2---:R-:W4:Y:S02]  /*01e0*/  LDG.E R13, desc[UR4][R4.64+0x40] ;  /* 0x00004004040d7981 */ /* 0x004f24000c1e1900 */
[----:B----4-:R-:W-:-:S05]  /*01f0*/  IADD3 R13, PT, PT, R0, R13, RZ ;  /* 0x0000000d000d7210 */ /* 0x010fca0007ffe0ff */
[----:B------:R2:W-:Y:S04]  /*0200*/  STG.E desc[UR4][R2.64+0x18], R13 ;  /* 0x0000180d02007986 */ /* 0x0005e8000c101904 */
[----:B------:R-:W4:Y:S04]  /*0210*/  LDG.E R0, desc[UR4][R6.64+0x44] ;  /* 0x0000440406007981 */ /* 0x000f28000c1e1900 */
[----:B---3--:R-:W4:Y:S02]  /*0220*/  LDG.E R15, desc[UR4][R4.64+0x44] ;  /* 0x00004404040f7981 */ /* 0x008f24000c1e1900 */
[----:B----4-:R-:W-:-:S05]  /*0230*/  IMAD.IADD R15, R0, 0x1, R15 ;  /* 0x00000001000f7824 */ /* 0x010fca00078e020f */
        /* <DEDUP_REMOVED lines=356> */
[----:B------:R-:W-:Y:S04]  /*1880*/  STG.E desc[UR4][R2.64+0x180], R9 ;  /* 0x0001800902007986 */ /* 0x000fe8000c101904 */
[----:B------:R-:W4:Y:S04]  /*1890*/  LDG.E R0, desc[UR4][R6.64+0x68] ;  /* 0x0000680406007981 */ /* 0x000f28000c1e1900 */
[----:B-1----:R-:W4:Y:S02]  /*18a0*/  LDG.E R11, desc[UR4][R4.64+0x68] ;  /* 0x00006804040b7981 */ /* 0x002f24000c1e1900 */
[----:B----4-:R-:W-:-:S05]  /*18b0*/  IMAD.IADD R11, R0, 0x1, R11 ;  /* 0x00000001000b7824 */ /* 0x010fca00078e020b */
[----:B------:R-:W-:Y:S04]  /*18c0*/  STG.E desc[UR4][R2.64+0x184], R11 ;  /* 0x0001840b02007986 */ /* 0x000fe8000c101904 */
[----:B------:R-:W4:Y:S04]  /*18d0*/  LDG.E R0, desc[UR4][R6.64+0x6c] ;  /* 0x00006c0406007981 */ /* 0x000f28000c1e1900 */
[----:B--2---:R-:W4:Y:S02]  /*18e0*/  LDG.E R13, desc[UR4][R4.64+0x6c] ;  /* 0x00006c04040d7981 */ /* 0x004f24000c1e1900 */
[----:B----4-:R-:W-:-:S05]  /*18f0*/  IADD3 R13, PT, PT, R0, R13, RZ ;  /* 0x0000000d000d7210 */ /* 0x010fca0007ffe0ff */
[----:B------:R-:W-:Y:S04]  /*1900*/  STG.E desc[UR4][R2.64+0x188], R13 ;  /* 0x0001880d02007986 */ /* 0x000fe8000c101904 */
[----:B------:R-:W2:Y:S04]  /*1910*/  LDG.E R0, desc[UR4][R6.64+0x70] ;  /* 0x0000700406007981 */ /* 0x000ea8000c1e1900 */
[----:B---3--:R-:W2:Y:S02]  /*1920*/  LDG.E R15, desc[UR4][R4.64+0x70] ;  /* 0x00007004040f7981 */ /* 0x008ea4000c1e1900 */
[----:B--2---:R-:W-:-:S05]  /*1930*/  IADD3 R15, PT, PT, R0, R15, RZ ;  /* 0x0000000f000f7210 */ /* 0x004fca0007ffe0ff */
[----:B------:R-:W-:Y:S01]  /*1940*/  STG.E desc[UR4][R2.64+0x18c], R15 ;  /* 0x00018c0f02007986 */ /* 0x000fe2000c101904 */
[----:B------:R-:W-:Y:S05]  /*1950*/  EXIT ;  /* 0x000000000000794d */ /* 0x000fea0003800000 */
.L_x_0:
[----:B------:R-:W-:-:S00]  /*1960*/  BRA `(.L_x_0) ;  /* 0xfffffffc00fc7947 */ /* 0x000fc0000383ffff */
[----:B------:R-:W-:-:S00]  /*1970*/  NOP ;  /* 0x0000000000007918 */ /* 0x000fc00000000000 */
        /* <DEDUP_REMOVED lines=8> */
.L_x_1:


//--------------------- .nv.shared.reserved.0     --------------------------
	.section	.nv.shared.reserved.0,"aw",@nobits
	.weak		__nv_reservedSMEM_offset_0_alias
	.size		__nv_reservedSMEM_offset_0_alias, 0, 64
	.other		__nv_reservedSMEM_offset_0_alias,@"STO_CUDA_RESERVED_SHARED STV_DEFAULT"
__nv_reservedSMEM_offset_0_alias:
	.zero		0
	.zero		64


//--------------------- .nv.constant0._Z3addPiS_S_ --------------------------
	.section	.nv.constant0._Z3addPiS_S_,"a",@progbits
	.sectionflags	@""
	.align	4
.nv.constant0._Z3addPiS_S_:
	.zero		920


//--------------------- SYMBOLS --------------------------

	.type		.nv.reservedSmem.offset0,@object
	.size		.nv.reservedSmem.offset0,0x4
